//
// Generated by NVIDIA NVVM Compiler
//
// Compiler Build ID: CL-36424714
// Cuda compilation tools, release 13.0, V13.0.88
// Based on NVVM 20.0.0
//

.version 9.0
.target sm_100
.address_size 64

	// .globl	_Z20euclideanDist_kernelPfS_S_ii

.visible .entry _Z20euclideanDist_kernelPfS_S_ii(
	.param .u64 .ptr .align 1 _Z20euclideanDist_kernelPfS_S_ii_param_0,
	.param .u64 .ptr .align 1 _Z20euclideanDist_kernelPfS_S_ii_param_1,
	.param .u64 .ptr .align 1 _Z20euclideanDist_kernelPfS_S_ii_param_2,
	.param .u32 _Z20euclideanDist_kernelPfS_S_ii_param_3,
	.param .u32 _Z20euclideanDist_kernelPfS_S_ii_param_4
)
{
	.reg .pred 	%p<11>;
	.reg .b32 	%r<38>;
	.reg .b32 	%f<142>;
	.reg .b64 	%rd<23>;

	ld.param.u64 	%rd6, [_Z20euclideanDist_kernelPfS_S_ii_param_0];
	ld.param.u64 	%rd7, [_Z20euclideanDist_kernelPfS_S_ii_param_1];
	ld.param.u64 	%rd5, [_Z20euclideanDist_kernelPfS_S_ii_param_2];
	ld.param.u32 	%r24, [_Z20euclideanDist_kernelPfS_S_ii_param_3];
	ld.param.u32 	%r23, [_Z20euclideanDist_kernelPfS_S_ii_param_4];
	cvta.to.global.u64 	%rd1, %rd7;
	cvta.to.global.u64 	%rd2, %rd6;
	mov.u32 	%r25, %ctaid.x;
	mov.u32 	%r26, %ntid.x;
	mov.u32 	%r27, %tid.x;
	mad.lo.s32 	%r1, %r25, %r26, %r27;
	setp.ge.s32 	%p1, %r1, %r24;
	@%p1 bra 	$L__BB0_15;
	mul.lo.s32 	%r2, %r23, %r1;
	setp.lt.s32 	%p2, %r23, 1;
	mov.f32 	%f141, 0f00000000;
	@%p2 bra 	$L__BB0_14;
	and.b32  	%r3, %r23, 15;
	setp.lt.u32 	%p3, %r23, 16;
	mov.f32 	%f141, 0f00000000;
	mov.b32 	%r34, 0;
	@%p3 bra 	$L__BB0_5;
	and.b32  	%r34, %r23, 2147483632;
	neg.s32 	%r32, %r34;
	add.s64 	%rd3, %rd2, 32;
	add.s64 	%rd4, %rd1, 32;
	mov.f32 	%f141, 0f00000000;
	mov.u32 	%r31, %r2;
$L__BB0_4:
	.pragma "nounroll";
	mul.wide.s32 	%rd8, %r31, 4;
	add.s64 	%rd9, %rd3, %rd8;
	add.s64 	%rd10, %rd4, %rd8;
	ld.global.f32 	%f18, [%rd9+-32];
	ld.global.f32 	%f19, [%rd10+-32];
	sub.f32 	%f20, %f18, %f19;
	fma.rn.f32 	%f21, %f20, %f20, %f141;
	ld.global.f32 	%f22, [%rd9+-28];
	ld.global.f32 	%f23, [%rd10+-28];
	sub.f32 	%f24, %f22, %f23;
	fma.rn.f32 	%f25, %f24, %f24, %f21;
	ld.global.f32 	%f26, [%rd9+-24];
	ld.global.f32 	%f27, [%rd10+-24];
	sub.f32 	%f28, %f26, %f27;
	fma.rn.f32 	%f29, %f28, %f28, %f25;
	ld.global.f32 	%f30, [%rd9+-20];
	ld.global.f32 	%f31, [%rd10+-20];
	sub.f32 	%f32, %f30, %f31;
	fma.rn.f32 	%f33, %f32, %f32, %f29;
	ld.global.f32 	%f34, [%rd9+-16];
	ld.global.f32 	%f35, [%rd10+-16];
	sub.f32 	%f36, %f34, %f35;
	fma.rn.f32 	%f37, %f36, %f36, %f33;
	ld.global.f32 	%f38, [%rd9+-12];
	ld.global.f32 	%f39, [%rd10+-12];
	sub.f32 	%f40, %f38, %f39;
	fma.rn.f32 	%f41, %f40, %f40, %f37;
	ld.global.f32 	%f42, [%rd9+-8];
	ld.global.f32 	%f43, [%rd10+-8];
	sub.f32 	%f44, %f42, %f43;
	fma.rn.f32 	%f45, %f44, %f44, %f41;
	ld.global.f32 	%f46, [%rd9+-4];
	ld.global.f32 	%f47, [%rd10+-4];
	sub.f32 	%f48, %f46, %f47;
	fma.rn.f32 	%f49, %f48, %f48, %f45;
	ld.global.f32 	%f50, [%rd9];
	ld.global.f32 	%f51, [%rd10];
	sub.f32 	%f52, %f50, %f51;
	fma.rn.f32 	%f53, %f52, %f52, %f49;
	ld.global.f32 	%f54, [%rd9+4];
	ld.global.f32 	%f55, [%rd10+4];
	sub.f32 	%f56, %f54, %f55;
	fma.rn.f32 	%f57, %f56, %f56, %f53;
	ld.global.f32 	%f58, [%rd9+8];
	ld.global.f32 	%f59, [%rd10+8];
	sub.f32 	%f60, %f58, %f59;
	fma.rn.f32 	%f61, %f60, %f60, %f57;
	ld.global.f32 	%f62, [%rd9+12];
	ld.global.f32 	%f63, [%rd10+12];
	sub.f32 	%f64, %f62, %f63;
	fma.rn.f32 	%f65, %f64, %f64, %f61;
	ld.global.f32 	%f66, [%rd9+16];
	ld.global.f32 	%f67, [%rd10+16];
	sub.f32 	%f68, %f66, %f67;
	fma.rn.f32 	%f69, %f68, %f68, %f65;
	ld.global.f32 	%f70, [%rd9+20];
	ld.global.f32 	%f71, [%rd10+20];
	sub.f32 	%f72, %f70, %f71;
	fma.rn.f32 	%f73, %f72, %f72, %f69;
	ld.global.f32 	%f74, [%rd9+24];
	ld.global.f32 	%f75, [%rd10+24];
	sub.f32 	%f76, %f74, %f75;
	fma.rn.f32 	%f77, %f76, %f76, %f73;
	ld.global.f32 	%f78, [%rd9+28];
	ld.global.f32 	%f79, [%rd10+28];
	sub.f32 	%f80, %f78, %f79;
	fma.rn.f32 	%f141, %f80, %f80, %f77;
	add.s32 	%r32, %r32, 16;
	add.s32 	%r31, %r31, 16;
	setp.ne.s32 	%p4, %r32, 0;
	@%p4 bra 	$L__BB0_4;
$L__BB0_5:
	setp.eq.s32 	%p5, %r3, 0;
	@%p5 bra 	$L__BB0_14;
	and.b32  	%r11, %r23, 7;
	setp.lt.u32 	%p6, %r3, 8;
	@%p6 bra 	$L__BB0_8;
	add.s32 	%r29, %r34, %r2;
	mul.wide.s32 	%rd11, %r29, 4;
	add.s64 	%rd12, %rd2, %rd11;
	ld.global.f32 	%f82, [%rd12];
	add.s64 	%rd13, %rd1, %rd11;
	ld.global.f32 	%f83, [%rd13];
	sub.f32 	%f84, %f82, %f83;
	fma.rn.f32 	%f85, %f84, %f84, %f141;
	ld.global.f32 	%f86, [%rd12+4];
	ld.global.f32 	%f87, [%rd13+4];
	sub.f32 	%f88, %f86, %f87;
	fma.rn.f32 	%f89, %f88, %f88, %f85;
	ld.global.f32 	%f90, [%rd12+8];
	ld.global.f32 	%f91, [%rd13+8];
	sub.f32 	%f92, %f90, %f91;
	fma.rn.f32 	%f93, %f92, %f92, %f89;
	ld.global.f32 	%f94, [%rd12+12];
	ld.global.f32 	%f95, [%rd13+12];
	sub.f32 	%f96, %f94, %f95;
	fma.rn.f32 	%f97, %f96, %f96, %f93;
	ld.global.f32 	%f98, [%rd12+16];
	ld.global.f32 	%f99, [%rd13+16];
	sub.f32 	%f100, %f98, %f99;
	fma.rn.f32 	%f101, %f100, %f100, %f97;
	ld.global.f32 	%f102, [%rd12+20];
	ld.global.f32 	%f103, [%rd13+20];
	sub.f32 	%f104, %f102, %f103;
	fma.rn.f32 	%f105, %f104, %f104, %f101;
	ld.global.f32 	%f106, [%rd12+24];
	ld.global.f32 	%f107, [%rd13+24];
	sub.f32 	%f108, %f106, %f107;
	fma.rn.f32 	%f109, %f108, %f108, %f105;
	ld.global.f32 	%f110, [%rd12+28];
	ld.global.f32 	%f111, [%rd13+28];
	sub.f32 	%f112, %f110, %f111;
	fma.rn.f32 	%f141, %f112, %f112, %f109;
	add.s32 	%r34, %r34, 8;
$L__BB0_8:
	setp.eq.s32 	%p7, %r11, 0;
	@%p7 bra 	$L__BB0_14;
	and.b32  	%r14, %r23, 3;
	setp.lt.u32 	%p8, %r11, 4;
	@%p8 bra 	$L__BB0_11;
	add.s32 	%r30, %r34, %r2;
	mul.wide.s32 	%rd14, %r30, 4;
	add.s64 	%rd15, %rd2, %rd14;
	ld.global.f32 	%f114, [%rd15];
	add.s64 	%rd16, %rd1, %rd14;
	ld.global.f32 	%f115, [%rd16];
	sub.f32 	%f116, %f114, %f115;
	fma.rn.f32 	%f117, %f116, %f116, %f141;
	ld.global.f32 	%f118, [%rd15+4];
	ld.global.f32 	%f119, [%rd16+4];
	sub.f32 	%f120, %f118, %f119;
	fma.rn.f32 	%f121, %f120, %f120, %f117;
	ld.global.f32 	%f122, [%rd15+8];
	ld.global.f32 	%f123, [%rd16+8];
	sub.f32 	%f124, %f122, %f123;
	fma.rn.f32 	%f125, %f124, %f124, %f121;
	ld.global.f32 	%f126, [%rd15+12];
	ld.global.f32 	%f127, [%rd16+12];
	sub.f32 	%f128, %f126, %f127;
	fma.rn.f32 	%f141, %f128, %f128, %f125;
	add.s32 	%r34, %r34, 4;
$L__BB0_11:
	setp.eq.s32 	%p9, %r14, 0;
	@%p9 bra 	$L__BB0_14;
	add.s32 	%r37, %r34, %r2;
	neg.s32 	%r36, %r14;
$L__BB0_13:
	.pragma "nounroll";
	mul.wide.s32 	%rd17, %r37, 4;
	add.s64 	%rd18, %rd1, %rd17;
	add.s64 	%rd19, %rd2, %rd17;
	ld.global.f32 	%f129, [%rd19];
	ld.global.f32 	%f130, [%rd18];
	sub.f32 	%f131, %f129, %f130;
	fma.rn.f32 	%f141, %f131, %f131, %f141;
	add.s32 	%r37, %r37, 1;
	add.s32 	%r36, %r36, 1;
	setp.ne.s32 	%p10, %r36, 0;
	@%p10 bra 	$L__BB0_13;
$L__BB0_14:
	sqrt.rn.f32 	%f132, %f141;
	cvta.to.global.u64 	%rd20, %rd5;
	mul.wide.s32 	%rd21, %r1, 4;
	add.s64 	%rd22, %rd20, %rd21;
	st.global.f32 	[%rd22], %f132;
$L__BB0_15:
	ret;

}


// ===== COMPILED SASS (sm_100) =====

	.target	sm_100

	.elftype	@"ET_EXEC"


//--------------------- .note.nv.tkinfo           --------------------------
	.section	.note.nv.tkinfo,"",@"SHT_NOTE"
	.sectionflags	@"SHF_NOTE_NV_TKINFO"
	.tkinfo
        /*0018*/ 	.word	0x00000002
        /*0030*/ 	.string	""
        /*0030*/ 	.string	"ptxas"
        /*0030*/ 	.string	"Cuda compilation tools, release 13.0, V13.0.88"
        /*0030*/ 	.string	"Build cuda_13.0.r13.0/compiler.36424714_0"
        /*0030*/ 	.string	"-arch sm_100 -m 64 "



//--------------------- .note.nv.cuinfo           --------------------------
	.section	.note.nv.cuinfo,"",@"SHT_NOTE"
	.sectionflags	@"SHF_NOTE_NV_CUINFO"
        /*0018*/ 	.short	0x0002
        /*001a*/ 	.short	0x0064
        /*001c*/ 	.short	0x0082
	.zero		2


//--------------------- .nv.info                  --------------------------
	.section	.nv.info,"",@"SHT_CUDA_INFO"
	.align	4


	//----- nvinfo : EIATTR_REGCOUNT
	.align		4
        /*0000*/ 	.byte	0x04, 0x2f
        /*0002*/ 	.short	(.L_1 - .L_0)
	.align		4
.L_0:
        /*0004*/ 	.word	index@(_Z20euclideanDist_kernelPfS_S_ii)
        /*0008*/ 	.word	0x0000001f


	//----- nvinfo : EIATTR_FRAME_SIZE
	.align		4
.L_1:
        /*000c*/ 	.byte	0x04, 0x11
        /*000e*/ 	.short	(.L_3 - .L_2)
	.align		4
.L_2:
        /*0010*/ 	.word	index@($__internal_0_$__cuda_sm20_sqrt_rn_f32_slowpath)
        /*0014*/ 	.word	0x00000000


	//----- nvinfo : EIATTR_FRAME_SIZE
	.align		4
.L_3:
        /*0018*/ 	.byte	0x04, 0x11
        /*001a*/ 	.short	(.L_5 - .L_4)
	.align		4
.L_4:
        /*001c*/ 	.word	index@(_Z20euclideanDist_kernelPfS_S_ii)
        /*0020*/ 	.word	0x00000000


	//----- nvinfo : EIATTR_MIN_STACK_SIZE
	.align		4
.L_5:
        /*0024*/ 	.byte	0x04, 0x12
        /*0026*/ 	.short	(.L_7 - .L_6)
	.align		4
.L_6:
        /*0028*/ 	.word	index@(_Z20euclideanDist_kernelPfS_S_ii)
        /*002c*/ 	.word	0x00000000
.L_7:


//--------------------- .nv.compat                --------------------------
	.section	.nv.compat,"",@"SHT_CUDA_COMPAT_INFO"
	.align	4
        /*0000*/ 	.byte	0x02, 0x09, 0x00, 0x00, 0x02, 0x02, 0x01, 0x00, 0x02, 0x05, 0x05, 0x00, 0x03, 0x07, 0x01, 0x01
        /*0010*/ 	.byte	0x02, 0x03, 0x00, 0x00, 0x02, 0x06, 0x01, 0x00, 0x04, 0x0b, 0x08, 0x00, 0x01, 0x00, 0x00, 0x00
        /*0020*/ 	.byte	0x00, 0x00, 0x00, 0x00


//--------------------- .nv.info._Z20euclideanDist_kernelPfS_S_ii --------------------------
	.section	.nv.info._Z20euclideanDist_kernelPfS_S_ii,"",@"SHT_CUDA_INFO"
	.sectionflags	@""
	.align	4


	//----- nvinfo : EIATTR_CUDA_API_VERSION
	.align		4
        /*0000*/ 	.byte	0x04, 0x37
        /*0002*/ 	.short	(.L_9 - .L_8)
.L_8:
        /*0004*/ 	.word	0x00000082


	//----- nvinfo : EIATTR_KPARAM_INFO
	.align		4
.L_9:
        /*0008*/ 	.byte	0x04, 0x17
        /*000a*/ 	.short	(.L_11 - .L_10)
.L_10:
        /*000c*/ 	.word	0x00000000
        /*0010*/ 	.short	0x0004
        /*0012*/ 	.short	0x001c
        /*0014*/ 	.byte	0x00, 0xf0, 0x11, 0x00


	//----- nvinfo : EIATTR_KPARAM_INFO
	.align		4
.L_11:
        /*0018*/ 	.byte	0x04, 0x17
        /*001a*/ 	.short	(.L_13 - .L_12)
.L_12:
        /*001c*/ 	.word	0x00000000
        /*0020*/ 	.short	0x0003
        /*0022*/ 	.short	0x0018
        /*0024*/ 	.byte	0x00, 0xf0, 0x11, 0x00


	//----- nvinfo : EIATTR_KPARAM_INFO
	.align		4
.L_13:
        /*0028*/ 	.byte	0x04, 0x17
        /*002a*/ 	.short	(.L_15 - .L_14)
.L_14:
        /*002c*/ 	.word	0x00000000
        /*0030*/ 	.short	0x0002
        /*0032*/ 	.short	0x0010
        /*0034*/ 	.byte	0x00, 0xf5, 0x21, 0x00


	//----- nvinfo : EIATTR_KPARAM_INFO
	.align		4
.L_15:
        /*0038*/ 	.byte	0x04, 0x17
        /*003a*/ 	.short	(.L_17 - .L_16)
.L_16:
        /*003c*/ 	.word	0x00000000
        /*0040*/ 	.short	0x0001
        /*0042*/ 	.short	0x0008
        /*0044*/ 	.byte	0x00, 0xf5, 0x21, 0x00


	//----- nvinfo : EIATTR_KPARAM_INFO
	.align		4
.L_17:
        /*0048*/ 	.byte	0x04, 0x17
        /*004a*/ 	.short	(.L_19 - .L_18)
.L_18:
        /*004c*/ 	.word	0x00000000
        /*0050*/ 	.short	0x0000
        /*0052*/ 	.short	0x0000
        /*0054*/ 	.byte	0x00, 0xf5, 0x21, 0x00


	//----- nvinfo : EIATTR_SPARSE_MMA_MASK
	.align		4
.L_19:
        /*0058*/ 	.byte	0x03, 0x50
        /*005a*/ 	.short	0x0000


	//----- nvinfo : EIATTR_MAXREG_COUNT
	.align		4
        /*005c*/ 	.byte	0x03, 0x1b
        /*005e*/ 	.short	0x00ff


	//----- nvinfo : EIATTR_MERCURY_ISA_VERSION
	.align		4
        /*0060*/ 	.byte	0x03, 0x5f
        /*0062*/ 	.short	0x0101


	//----- nvinfo : EIATTR_VRC_CTA_INIT_COUNT
	.align		4
        /*0064*/ 	.byte	0x02, 0x4a
	.zero		1
	.zero		1


	//----- nvinfo : EIATTR_EXIT_INSTR_OFFSETS
	.align		4
        /*0068*/ 	.byte	0x04, 0x1c
        /*006a*/ 	.short	(.L_21 - .L_20)


	//   ....[0]....
.L_20:
        /*006c*/ 	.word	0x00000070


	//   ....[1]....
        /*0070*/ 	.word	0x00000cd0


	//----- nvinfo : EIATTR_CRS_STACK_SIZE
	.align		4
.L_21:
        /*0074*/ 	.byte	0x04, 0x1e
        /*0076*/ 	.short	(.L_23 - .L_22)
.L_22:
        /*0078*/ 	.word	0x00000000


	//----- nvinfo : EIATTR_CBANK_PARAM_SIZE
	.align		4
.L_23:
        /*007c*/ 	.byte	0x03, 0x19
        /*007e*/ 	.short	0x0020


	//----- nvinfo : EIATTR_PARAM_CBANK
	.align		4
        /*0080*/ 	.byte	0x04, 0x0a
        /*0082*/ 	.short	(.L_25 - .L_24)
	.align		4
.L_24:
        /*0084*/ 	.word	index@(.nv.constant0._Z20euclideanDist_kernelPfS_S_ii)
        /*0088*/ 	.short	0x0380
        /*008a*/ 	.short	0x0020


	//----- nvinfo : EIATTR_SW_WAR
	.align		4
.L_25:
        /*008c*/ 	.byte	0x04, 0x36
        /*008e*/ 	.short	(.L_27 - .L_26)
.L_26:
        /*0090*/ 	.word	0x00000008
.L_27:


//--------------------- .nv.callgraph             --------------------------
	.section	.nv.callgraph,"",@"SHT_CUDA_CALLGRAPH"
	.align	4
	.sectionentsize	8
	.align		4
        /*0000*/ 	.word	0x00000000
	.align		4
        /*0004*/ 	.word	0xffffffff
	.align		4
        /*0008*/ 	.word	0x00000000
	.align		4
        /*000c*/ 	.word	0xfffffffe
	.align		4
        /*0010*/ 	.word	0x00000000
	.align		4
        /*0014*/ 	.word	0xfffffffd
	.align		4
        /*0018*/ 	.word	0x00000000
	.align		4
        /*001c*/ 	.word	0xfffffffc


//--------------------- .text._Z20euclideanDist_kernelPfS_S_ii --------------------------
	.section	.text._Z20euclideanDist_kernelPfS_S_ii,"ax",@progbits
	.align	128
        .global         _Z20euclideanDist_kernelPfS_S_ii
        .type           _Z20euclideanDist_kernelPfS_S_ii,@function
        .size           _Z20euclideanDist_kernelPfS_S_ii,(.L_x_11 - _Z20euclideanDist_kernelPfS_S_ii)
        .other          _Z20euclideanDist_kernelPfS_S_ii,@"STO_CUDA_ENTRY STV_DEFAULT"
_Z20euclideanDist_kernelPfS_S_ii:
.text._Z20euclideanDist_kernelPfS_S_ii:
[----:B------:R-:W-:Y:S01]  /*0000*/  LDC R1, c[0x0][0x37c] ;  /* 0x0000df00ff017b82 */ /* 0x000fe20000000800 */
[----:B------:R-:W0:Y:S07]  /*0010*/  S2R R3, SR_TID.X ;  /* 0x0000000000037919 */ /* 0x000e2e0000002100 */
[----:B------:R-:W0:Y:S01]  /*0020*/  S2UR UR4, SR_CTAID.X ;  /* 0x00000000000479c3 */ /* 0x000e220000002500 */
[----:B------:R-:W1:Y:S07]  /*0030*/  LDCU UR5, c[0x0][0x398] ;  /* 0x00007300ff0577ac */ /* 0x000e6e0008000800 */
[----:B------:R-:W0:Y:S02]  /*0040*/  LDC R6, c[0x0][0x360] ;  /* 0x0000d800ff067b82 */ /* 0x000e240000000800 */
[----:B0-----:R-:W-:-:S05]  /*0050*/  IMAD R6, R6, UR4, R3 ;  /* 0x0000000406067c24 */ /* 0x001fca000f8e0203 */
[----:B-1----:R-:W-:-:S13]  /*0060*/  ISETP.GE.AND P0, PT, R6, UR5, PT ;  /* 0x0000000506007c0c */ /* 0x002fda000bf06270 */
[----:B------:R-:W-:Y:S05]  /*0070*/  @P0 EXIT ;  /* 0x000000000000094d */ /* 0x000fea0003800000 */
[----:B------:R-:W0:Y:S01]  /*0080*/  LDCU UR9, c[0x0][0x39c] ;  /* 0x00007380ff0977ac */ /* 0x000e220008000800 */
[----:B------:R-:W-:Y:S01]  /*0090*/  HFMA2 R16, -RZ, RZ, 0, 0 ;  /* 0x00000000ff107431 */ /* 0x000fe200000001ff */
[----:B------:R-:W1:Y:S01]  /*00a0*/  LDCU.64 UR16, c[0x0][0x358] ;  /* 0x00006b00ff1077ac */ /* 0x000e620008000a00 */
[----:B0-----:R-:W-:-:S09]  /*00b0*/  UISETP.GE.AND UP0, UPT, UR9, 0x1, UPT ;  /* 0x000000010900788c */ /* 0x001fd2000bf06270 */
[----:B-1----:R-:W-:Y:S05]  /*00c0*/  BRA.U !UP0, `(.L_x_0) ;  /* 0x0000000908bc7547 */ /* 0x002fea000b800000 */
[----:B------:R-:W-:Y:S02]  /*00d0*/  UISETP.GE.U32.AND UP1, UPT, UR9, 0x10, UPT ;  /* 0x000000100900788c */ /* 0x000fe4000bf26070 */
[----:B------:R-:W-:Y:S01]  /*00e0*/  IMAD R7, R6, UR9, RZ ;  /* 0x0000000906077c24 */ /* 0x000fe2000f8e02ff */
[----:B------:R-:W-:Y:S01]  /*00f0*/  ULOP3.LUT UR10, UR9, 0xf, URZ, 0xc0, !UPT ;  /* 0x0000000f090a7892 */ /* 0x000fe2000f8ec0ff */
[----:B------:R-:W-:Y:S01]  /*0100*/  MOV R16, RZ ;  /* 0x000000ff00107202 */ /* 0x000fe20000000f00 */
[----:B------:R-:W-:Y:S02]  /*0110*/  UMOV UR4, URZ ;  /* 0x000000ff00047c82 */ /* 0x000fe40008000000 */
[----:B------:R-:W-:Y:S02]  /*0120*/  UISETP.NE.AND UP0, UPT, UR10, URZ, UPT ;  /* 0x000000ff0a00728c */ /* 0x000fe4000bf05270 */
[----:B------:R-:W-:Y:S09]  /*0130*/  BRA.U !UP1, `(.L_x_1) ;  /* 0x00000005094c7547 */ /* 0x000ff2000b800000 */
[----:B------:R-:W0:Y:S01]  /*0140*/  LDCU.128 UR12, c[0x0][0x380] ;  /* 0x00007000ff0c77ac */ /* 0x000e220008000c00 */
[----:B------:R-:W-:Y:S02]  /*0150*/  MOV R16, RZ ;  /* 0x000000ff00107202 */ /* 0x000fe40000000f00 */
[----:B------:R-:W-:Y:S01]  /*0160*/  MOV R0, R7 ;  /* 0x0000000700007202 */ /* 0x000fe20000000f00 */
[----:B------:R-:W-:-:S04]  /*0170*/  ULOP3.LUT UR4, UR9, 0x7ffffff0, URZ, 0xc0, !UPT ;  /* 0x7ffffff009047892 */ /* 0x000fc8000f8ec0ff */
[----:B------:R-:W-:Y:S02]  /*0180*/  UIADD3 UR11, UPT, UPT, -UR4, URZ, URZ ;  /* 0x000000ff040b7290 */ /* 0x000fe4000fffe1ff */
[----:B0-----:R-:W-:Y:S02]  /*0190*/  UIADD3 UR7, UP1, UPT, UR12, 0x20, URZ ;  /* 0x000000200c077890 */ /* 0x001fe4000ff3e0ff */
[----:B------:R-:W-:Y:S02]  /*01a0*/  UIADD3 UR5, UP2, UPT, UR14, 0x20, URZ ;  /* 0x000000200e057890 */ /* 0x000fe4000ff5e0ff */
[----:B------:R-:W-:Y:S02]  /*01b0*/  UIADD3.X UR8, UPT, UPT, URZ, UR13, URZ, UP1, !UPT ;  /* 0x0000000dff087290 */ /* 0x000fe40008ffe4ff */
[----:B------:R-:W-:-:S12]  /*01c0*/  UIADD3.X UR6, UPT, UPT, URZ, UR15, URZ, UP2, !UPT ;  /* 0x0000000fff067290 */ /* 0x000fd800097fe4ff */
.L_x_2:
[----:B------:R-:W-:Y:S02]  /*01d0*/  MOV R4, UR7 ;  /* 0x0000000700047c02 */ /* 0x000fe40008000f00 */
[----:B------:R-:W-:Y:S02]  /*01e0*/  MOV R5, UR8 ;  /* 0x0000000800057c02 */ /* 0x000fe40008000f00 */
[----:B------:R-:W-:Y:S02]  /*01f0*/  MOV R2, UR5 ;  /* 0x0000000500027c02 */ /* 0x000fe40008000f00 */
[----:B------:R-:W-:Y:S01]  /*0200*/  MOV R3, UR6 ;  /* 0x0000000600037c02 */ /* 0x000fe20008000f00 */
[----:B------:R-:W-:-:S04]  /*0210*/  IMAD.WIDE R4, R0, 0x4, R4 ;  /* 0x0000000400047825 */ /* 0x000fc800078e0204 */
[----:B------:R-:W-:Y:S01]  /*0220*/  IMAD.WIDE R2, R0, 0x4, R2 ;  /* 0x0000000400027825 */ /* 0x000fe200078e0202 */
[----:B------:R-:W2:Y:S04]  /*0230*/  LDG.E R12, desc[UR16][R4.64+-0x20] ;  /* 0xffffe010040c7981 */ /* 0x000ea8000c1e1900 */
[----:B------:R-:W2:Y:S04]  /*0240*/  LDG.E R13, desc[UR16][R2.64+-0x20] ;  /* 0xffffe010020d7981 */ /* 0x000ea8000c1e1900 */
[----:B------:R-:W3:Y:S04]  /*0250*/  LDG.E R25, desc[UR16][R4.64+-0x1c] ;  /* 0xffffe41004197981 */ /* 0x000ee8000c1e1900 */
[----:B------:R-:W3:Y:S04]  /*0260*/  LDG.E R26, desc[UR16][R2.64+-0x1c] ;  /* 0xffffe410021a7981 */ /* 0x000ee8000c1e1900 */
[----:B------:R-:W4:Y:S04]  /*0270*/  LDG.E R18, desc[UR16][R4.64+-0x18] ;  /* 0xffffe81004127981 */ /* 0x000f28000c1e1900 */
[----:B------:R-:W4:Y:S04]  /*0280*/  LDG.E R19, desc[UR16][R2.64+-0x18] ;  /* 0xffffe81002137981 */ /* 0x000f28000c1e1900 */
[----:B------:R-:W5:Y:S04]  /*0290*/  LDG.E R21, desc[UR16][R4.64+-0x14] ;  /* 0xffffec1004157981 */ /* 0x000f68000c1e1900 */
        /* <DEDUP_REMOVED lines=9> */
[----:B------:R-:W5:Y:S01]  /*0330*/  LDG.E R27, desc[UR16][R2.64+0x1c] ;  /* 0x00001c10021b7981 */ /* 0x000f62000c1e1900 */
[----:B--2---:R-:W-:-:S03]  /*0340*/  FADD R17, R12, -R13 ;  /* 0x8000000d0c117221 */ /* 0x004fc60000000000 */
[----:B------:R-:W2:Y:S01]  /*0350*/  LDG.E R13, desc[UR16][R4.64] ;  /* 0x00000010040d7981 */ /* 0x000ea2000c1e1900 */
[----:B------:R-:W-:-:S03]  /*0360*/  FFMA R24, R17, R17, R16 ;  /* 0x0000001111187223 */ /* 0x000fc60000000010 */
[----:B------:R-:W2:Y:S01]  /*0370*/  LDG.E R12, desc[UR16][R2.64] ;  /* 0x00000010020c7981 */ /* 0x000ea2000c1e1900 */
[----:B---3--:R-:W-:-:S03]  /*0380*/  FADD R25, R25, -R26 ;  /* 0x8000001a19197221 */ /* 0x008fc60000000000 */
[----:B------:R-:W3:Y:S01]  /*0390*/  LDG.E R17, desc[UR16][R4.64+0x4] ;  /* 0x0000041004117981 */ /* 0x000ee2000c1e1900 */
[----:B------:R-:W-:-:S03]  /*03a0*/  FFMA R24, R25, R25, R24 ;  /* 0x0000001919187223 */ /* 0x000fc60000000018 */
[----:B------:R-:W3:Y:S01]  /*03b0*/  LDG.E R16, desc[UR16][R2.64+0x4] ;  /* 0x0000041002107981 */ /* 0x000ee2000c1e1900 */
[----:B----4-:R-:W-:-:S03]  /*03c0*/  FADD R25, R18, -R19 ;  /* 0x8000001312197221 */ /* 0x010fc60000000000 */
[----:B------:R-:W4:Y:S01]  /*03d0*/  LDG.E R19, desc[UR16][R4.64+0x8] ;  /* 0x0000081004137981 */ /* 0x000f22000c1e1900 */
[----:B------:R-:W-:-:S03]  /*03e0*/  FFMA R24, R25, R25, R24 ;  /* 0x0000001919187223 */ /* 0x000fc60000000018 */
[----:B------:R-:W4:Y:S01]  /*03f0*/  LDG.E R18, desc[UR16][R2.64+0x8] ;  /* 0x0000081002127981 */ /* 0x000f22000c1e1900 */
[----:B-----5:R-:W-:-:S03]  /*0400*/  FADD R25, R21, -R20 ;  /* 0x8000001415197221 */ /* 0x020fc60000000000 */
[----:B------:R-:W5:Y:S01]  /*0410*/  LDG.E R21, desc[UR16][R4.64+0xc] ;  /* 0x00000c1004157981 */ /* 0x000f62000c1e1900 */
[----:B------:R-:W-:-:S03]  /*0420*/  FFMA R24, R25, R25, R24 ;  /* 0x0000001919187223 */ /* 0x000fc60000000018 */
[----:B------:R-:W5:Y:S01]  /*0430*/  LDG.E R20, desc[UR16][R2.64+0xc] ;  /* 0x00000c1002147981 */ /* 0x000f62000c1e1900 */
[----:B------:R-:W-:-:S03]  /*0440*/  FADD R25, R22, -R23 ;  /* 0x8000001716197221 */ /* 0x000fc60000000000 */
[----:B------:R-:W5:Y:S01]  /*0450*/  LDG.E R22, desc[UR16][R4.64+0x10] ;  /* 0x0000101004167981 */ /* 0x000f62000c1e1900 */
[----:B------:R-:W-:-:S03]  /*0460*/  FFMA R24, R25, R25, R24 ;  /* 0x0000001919187223 */ /* 0x000fc60000000018 */
[----:B------:R-:W5:Y:S01]  /*0470*/  LDG.E R23, desc[UR16][R2.64+0x10] ;  /* 0x0000101002177981 */ /* 0x000f62000c1e1900 */
[----:B------:R-:W-:-:S03]  /*0480*/  FADD R25, R15, -R10 ;  /* 0x8000000a0f197221 */ /* 0x000fc60000000000 */
[----:B------:R-:W5:Y:S04]  /*0490*/  LDG.E R15, desc[UR16][R4.64+0x14] ;  /* 0x00001410040f7981 */ /* 0x000f68000c1e1900 */
[----:B------:R-:W5:Y:S01]  /*04a0*/  LDG.E R10, desc[UR16][R2.64+0x14] ;  /* 0x00001410020a7981 */ /* 0x000f62000c1e1900 */
[----:B------:R-:W-:-:S03]  /*04b0*/  FFMA R28, R25, R25, R24 ;  /* 0x00000019191c7223 */ /* 0x000fc60000000018 */
[----:B------:R-:W5:Y:S04]  /*04c0*/  LDG.E R24, desc[UR16][R4.64+0x18] ;  /* 0x0000181004187981 */ /* 0x000f68000c1e1900 */
[----:B------:R-:W5:Y:S04]  /*04d0*/  LDG.E R25, desc[UR16][R2.64+0x18] ;  /* 0x0000181002197981 */ /* 0x000f68000c1e1900 */
[----:B------:R-:W5:Y:S01]  /*04e0*/  LDG.E R26, desc[UR16][R4.64+0x1c] ;  /* 0x00001c10041a7981 */ /* 0x000f62000c1e1900 */
[----:B------:R-:W-:Y:S01]  /*04f0*/  FADD R9, R9, -R8 ;  /* 0x8000000809097221 */ /* 0x000fe20000000000 */
[----:B------:R-:W-:-:S03]  /*0500*/  FADD R11, R11, -R14 ;  /* 0x8000000e0b0b7221 */ /* 0x000fc60000000000 */
[----:B------:R-:W-:-:S04]  /*0510*/  FFMA R28, R9, R9, R28 ;  /* 0x00000009091c7223 */ /* 0x000fc8000000001c */
[----:B------:R-:W-:Y:S01]  /*0520*/  FFMA R28, R11, R11, R28 ;  /* 0x0000000b0b1c7223 */ /* 0x000fe2000000001c */
[----:B------:R-:W-:-:S04]  /*0530*/  UIADD3 UR11, UPT, UPT, UR11, 0x10, URZ ;  /* 0x000000100b0b7890 */ /* 0x000fc8000fffe0ff */
[----:B------:R-:W-:Y:S01]  /*0540*/  UISETP.NE.AND UP1, UPT, UR11, URZ, UPT ;  /* 0x000000ff0b00728c */ /* 0x000fe2000bf25270 */
[----:B------:R-:W-:Y:S01]  /*0550*/  IADD3 R0, PT, PT, R0, 0x10, RZ ;  /* 0x0000001000007810 */ /* 0x000fe20007ffe0ff */
[----:B--2---:R-:W-:-:S04]  /*0560*/  FADD R13, R13, -R12 ;  /* 0x8000000c0d0d7221 */ /* 0x004fc80000000000 */
[----:B------:R-:W-:Y:S01]  /*0570*/  FFMA R28, R13, R13, R28 ;  /* 0x0000000d0d1c7223 */ /* 0x000fe2000000001c */
[----:B---3--:R-:W-:-:S04]  /*0580*/  FADD R17, R17, -R16 ;  /* 0x8000001011117221 */ /* 0x008fc80000000000 */
[----:B------:R-:W-:Y:S01]  /*0590*/  FFMA R28, R17, R17, R28 ;  /* 0x00000011111c7223 */ /* 0x000fe2000000001c */
[----:B----4-:R-:W-:-:S04]  /*05a0*/  FADD R19, R19, -R18 ;  /* 0x8000001213137221 */ /* 0x010fc80000000000 */
[----:B------:R-:W-:Y:S01]  /*05b0*/  FFMA R28, R19, R19, R28 ;  /* 0x00000013131c7223 */ /* 0x000fe2000000001c */
[----:B-----5:R-:W-:-:S04]  /*05c0*/  FADD R21, R21, -R20 ;  /* 0x8000001415157221 */ /* 0x020fc80000000000 */
[----:B------:R-:W-:Y:S01]  /*05d0*/  FFMA R28, R21, R21, R28 ;  /* 0x00000015151c7223 */ /* 0x000fe2000000001c */
[----:B------:R-:W-:-:S04]  /*05e0*/  FADD R23, R22, -R23 ;  /* 0x8000001716177221 */ /* 0x000fc80000000000 */
[----:B------:R-:W-:Y:S01]  /*05f0*/  FFMA R28, R23, R23, R28 ;  /* 0x00000017171c7223 */ /* 0x000fe2000000001c */
[----:B------:R-:W-:-:S04]  /*0600*/  FADD R15, R15, -R10 ;  /* 0x8000000a0f0f7221 */ /* 0x000fc80000000000 */
[----:B------:R-:W-:Y:S01]  /*0610*/  FFMA R28, R15, R15, R28 ;  /* 0x0000000f0f1c7223 */ /* 0x000fe2000000001c */
[----:B------:R-:W-:Y:S01]  /*0620*/  FADD R25, R24, -R25 ;  /* 0x8000001918197221 */ /* 0x000fe20000000000 */
[----:B------:R-:W-:-:S03]  /*0630*/  FADD R27, R26, -R27 ;  /* 0x8000001b1a1b7221 */ /* 0x000fc60000000000 */
[----:B------:R-:W-:-:S04]  /*0640*/  FFMA R28, R25, R25, R28 ;  /* 0x00000019191c7223 */ /* 0x000fc8000000001c */
[----:B------:R-:W-:Y:S01]  /*0650*/  FFMA R16, R27, R27, R28 ;  /* 0x0000001b1b107223 */ /* 0x000fe2000000001c */
[----:B------:R-:W-:Y:S06]  /*0660*/  BRA.U UP1, `(.L_x_2) ;  /* 0xfffffff901d87547 */ /* 0x000fec000b83ffff */
.L_x_1:
[----:B------:R-:W-:Y:S05]  /*0670*/  BRA.U !UP0, `(.L_x_0) ;  /* 0x0000000508507547 */ /* 0x000fea000b800000 */
[----:B------:R-:W-:Y:S02]  /*0680*/  UISETP.GE.U32.AND UP0, UPT, UR10, 0x8, UPT ;  /* 0x000000080a00788c */ /* 0x000fe4000bf06070 */
[----:B------:R-:W-:-:S04]  /*0690*/  ULOP3.LUT UR6, UR9, 0x7, URZ, 0xc0, !UPT ;  /* 0x0000000709067892 */ /* 0x000fc8000f8ec0ff */
[----:B------:R-:W-:-:S03]  /*06a0*/  UISETP.NE.AND UP1, UPT, UR6, URZ, UPT ;  /* 0x000000ff0600728c */ /* 0x000fc6000bf25270 */
[----:B------:R-:W-:Y:S08]  /*06b0*/  BRA.U !UP0, `(.L_x_3) ;  /* 0x0000000108987547 */ /* 0x000ff0000b800000 */
[----:B------:R-:W0:Y:S01]  /*06c0*/  LDC.64 R2, c[0x0][0x380] ;  /* 0x0000e000ff027b82 */ /* 0x000e220000000a00 */
[----:B------:R-:W-:-:S07]  /*06d0*/  IADD3 R9, PT, PT, R7, UR4, RZ ;  /* 0x0000000407097c10 */ /* 0x000fce000fffe0ff */
[----:B------:R-:W1:Y:S01]  /*06e0*/  LDC.64 R4, c[0x0][0x388] ;  /* 0x0000e200ff047b82 */ /* 0x000e620000000a00 */
[----:B0-----:R-:W-:-:S05]  /*06f0*/  IMAD.WIDE R2, R9, 0x4, R2 ;  /* 0x0000000409027825 */ /* 0x001fca00078e0202 */
[----:B------:R-:W2:Y:S01]  /*0700*/  LDG.E R14, desc[UR16][R2.64] ;  /* 0x00000010020e7981 */ /* 0x000ea2000c1e1900 */
[----:B-1----:R-:W-:-:S03]  /*0710*/  IMAD.WIDE R4, R9, 0x4, R4 ;  /* 0x0000000409047825 */ /* 0x002fc600078e0204 */
[----:B------:R-:W3:Y:S04]  /*0720*/  LDG.E R18, desc[UR16][R2.64+0x4] ;  /* 0x0000041002127981 */ /* 0x000ee8000c1e1900 */
[----:B------:R-:W2:Y:S04]  /*0730*/  LDG.E R17, desc[UR16][R4.64] ;  /* 0x0000001004117981 */ /* 0x000ea8000c1e1900 */
        /* <DEDUP_REMOVED lines=13> */
[----:B------:R-:W-:Y:S01]  /*0810*/  UIADD3 UR4, UPT, UPT, UR4, 0x8, URZ ;  /* 0x0000000804047890 */ /* 0x000fe2000fffe0ff */
        /* <DEDUP_REMOVED lines=12> */
[----:B------:R-:W-:-:S04]  /*08e0*/  FADD R9, R9, -R0 ;  /* 0x8000000009097221 */ /* 0x000fc80000000000 */
[----:B------:R-:W-:Y:S01]  /*08f0*/  FFMA R16, R9, R9, R16 ;  /* 0x0000000909107223 */ /* 0x000fe20000000010 */
[----:B------:R-:W-:-:S04]  /*0900*/  FADD R15, R12, -R15 ;  /* 0x8000000f0c0f7221 */ /* 0x000fc80000000000 */
[----:B------:R-:W-:-:S07]  /*0910*/  FFMA R16, R15, R15, R16 ;  /* 0x0000000f0f107223 */ /* 0x000fce0000000010 */
.L_x_3:
        /* <DEDUP_REMOVED lines=26> */
[----:B------:R-:W-:-:S07]  /*0ac0*/  FFMA R16, R12, R12, R9 ;  /* 0x0000000c0c107223 */ /* 0x000fce0000000009 */
.L_x_4:
[----:B------:R-:W-:Y:S05]  /*0ad0*/  BRA.U !UP1, `(.L_x_0) ;  /* 0x0000000109387547 */ /* 0x000fea000b800000 */
[----:B------:R-:W0:Y:S01]  /*0ae0*/  LDC.64 R10, c[0x0][0x380] ;  /* 0x0000e000ff0a7b82 */ /* 0x000e220000000a00 */
[----:B------:R-:W-:Y:S01]  /*0af0*/  IADD3 R7, PT, PT, R7, UR4, RZ ;  /* 0x0000000407077c10 */ /* 0x000fe2000fffe0ff */
[----:B------:R-:W-:-:S06]  /*0b00*/  UIADD3 UR5, UPT, UPT, -UR5, URZ, URZ ;  /* 0x000000ff05057290 */ /* 0x000fcc000fffe1ff */
[----:B------:R-:W1:Y:S06]  /*0b10*/  LDC.64 R8, c[0x0][0x388] ;  /* 0x0000e200ff087b82 */ /* 0x000e6c0000000a00 */
.L_x_5:
[----:B-1----:R-:W-:-:S04]  /*0b20*/  IMAD.WIDE R2, R7, 0x4, R8 ;  /* 0x0000000407027825 */ /* 0x002fc800078e0208 */
[C---:B0-----:R-:W-:Y:S02]  /*0b30*/  IMAD.WIDE R4, R7.reuse, 0x4, R10 ;  /* 0x0000000407047825 */ /* 0x041fe400078e020a */
[----:B------:R-:W2:Y:S04]  /*0b40*/  LDG.E R3, desc[UR16][R2.64] ;  /* 0x0000001002037981 */ /* 0x000ea8000c1e1900 */
[----:B------:R-:W2:Y:S01]  /*0b50*/  LDG.E R4, desc[UR16][R4.64] ;  /* 0x0000001004047981 */ /* 0x000ea2000c1e1900 */
[----:B------:R-:W-:Y:S01]  /*0b60*/  UIADD3 UR5, UPT, UPT, UR5, 0x1, URZ ;  /* 0x0000000105057890 */ /* 0x000fe2000fffe0ff */
[----:B------:R-:W-:-:S03]  /*0b70*/  IADD3 R7, PT, PT, R7, 0x1, RZ ;  /* 0x0000000107077810 */ /* 0x000fc60007ffe0ff */
[----:B------:R-:W-:Y:S01]  /*0b80*/  UISETP.NE.AND UP0, UPT, UR5, URZ, UPT ;  /* 0x000000ff0500728c */ /* 0x000fe2000bf05270 */
[----:B--2---:R-:W-:-:S04]  /*0b90*/  FADD R13, R4, -R3 ;  /* 0x80000003040d7221 */ /* 0x004fc80000000000 */
[----:B------:R-:W-:-:S04]  /*0ba0*/  FFMA R16, R13, R13, R16 ;  /* 0x0000000d0d107223 */ /* 0x000fc80000000010 */
[----:B------:R-:W-:Y:S05]  /*0bb0*/  BRA.U UP0, `(.L_x_5) ;  /* 0xfffffffd00d87547 */ /* 0x000fea000b83ffff */
.L_x_0:
[----:B------:R-:W-:Y:S01]  /*0bc0*/  IADD3 R0, PT, PT, R16, -0xd000000, RZ ;  /* 0xf300000010007810 */ /* 0x000fe20007ffe0ff */
[----:B------:R0:W1:Y:S01]  /*0bd0*/  MUFU.RSQ R3, R16 ;  /* 0x0000001000037308 */ /* 0x0000620000001400 */
[----:B------:R-:W-:Y:S02]  /*0be0*/  BSSY.RECONVERGENT B0, `(.L_x_6) ;  /* 0x000000b000007945 */ /* 0x000fe40003800200 */
[----:B------:R-:W-:-:S13]  /*0bf0*/  ISETP.GT.U32.AND P0, PT, R0, 0x727fffff, PT ;  /* 0x727fffff0000780c */ /* 0x000fda0003f04070 */
[----:B0-----:R-:W-:Y:S05]  /*0c00*/  @!P0 BRA `(.L_x_7) ;  /* 0x0000000000108947 */ /* 0x001fea0003800000 */
[----:B------:R-:W-:Y:S02]  /*0c10*/  MOV R0, R16 ;  /* 0x0000001000007202 */ /* 0x000fe40000000f00 */
[----:B------:R-:W-:-:S07]  /*0c20*/  MOV R8, 0xc40 ;  /* 0x00000c4000087802 */ /* 0x000fce0000000f00 */
[----:B-1----:R-:W-:Y:S05]  /*0c30*/  CALL.REL.NOINC `($__internal_0_$__cuda_sm20_sqrt_rn_f32_slowpath) ;  /* 0x0000000000287944 */ /* 0x002fea0003c00000 */
[----:B------:R-:W-:Y:S05]  /*0c40*/  BRA `(.L_x_8) ;  /* 0x0000000000107947 */ /* 0x000fea0003800000 */
.L_x_7:
[C---:B-1----:R-:W-:Y:S01]  /*0c50*/  FMUL.FTZ R5, R3.reuse, R16 ;  /* 0x0000001003057220 */ /* 0x042fe20000410000 */
[----:B------:R-:W-:-:S03]  /*0c60*/  FMUL.FTZ R0, R3, 0.5 ;  /* 0x3f00000003007820 */ /* 0x000fc60000410000 */
[----:B------:R-:W-:-:S04]  /*0c70*/  FFMA R16, -R5, R5, R16 ;  /* 0x0000000505107223 */ /* 0x000fc80000000110 */
[----:B------:R-:W-:-:S07]  /*0c80*/  FFMA R5, R16, R0, R5 ;  /* 0x0000000010057223 */ /* 0x000fce0000000005 */
.L_x_8:
[----:B------:R-:W-:Y:S05]  /*0c90*/  BSYNC.RECONVERGENT B0 ;  /* 0x0000000000007941 */ /* 0x000fea0003800200 */
.L_x_6:
[----:B------:R-:W0:Y:S02]  /*0ca0*/  LDC.64 R2, c[0x0][0x390] ;  /* 0x0000e400ff027b82 */ /* 0x000e240000000a00 */
[----:B0-----:R-:W-:-:S05]  /*0cb0*/  IMAD.WIDE R6, R6, 0x4, R2 ;  /* 0x0000000406067825 */ /* 0x001fca00078e0202 */
[----:B------:R-:W-:Y:S01]  /*0cc0*/  STG.E desc[UR16][R6.64], R5 ;  /* 0x0000000506007986 */ /* 0x000fe2000c101910 */
[----:B------:R-:W-:Y:S05]  /*0cd0*/  EXIT ;  /* 0x000000000000794d */ /* 0x000fea0003800000 */
        .weak           $__internal_0_$__cuda_sm20_sqrt_rn_f32_slowpath
        .type           $__internal_0_$__cuda_sm20_sqrt_rn_f32_slowpath,@function
        .size           $__internal_0_$__cuda_sm20_sqrt_rn_f32_slowpath,(.L_x_11 - $__internal_0_$__cuda_sm20_sqrt_rn_f32_slowpath)
$__internal_0_$__cuda_sm20_sqrt_rn_f32_slowpath:
[----:B------:R-:W-:-:S13]  /*0ce0*/  LOP3.LUT P0, RZ, R0, 0x7fffffff, RZ, 0xc0, !PT ;  /* 0x7fffffff00ff7812 */ /* 0x000fda000780c0ff */
[----:B------:R-:W-:Y:S01]  /*0cf0*/  @!P0 MOV R2, R0 ;  /* 0x0000000000028202 */ /* 0x000fe20000000f00 */
[----:B------:R-:W-:Y:S06]  /*0d00*/  @!P0 BRA `(.L_x_9) ;  /* 0x0000000000408947 */ /* 0x000fec0003800000 */
[----:B------:R-:W-:-:S13]  /*0d10*/  FSETP.GEU.FTZ.AND P0, PT, R0, RZ, PT ;  /* 0x000000ff0000720b */ /* 0x000fda0003f1e000 */
[----:B------:R-:W-:Y:S01]  /*0d20*/  @!P0 MOV R2, 0x7fffffff ;  /* 0x7fffffff00028802 */ /* 0x000fe20000000f00 */
[----:B------:R-:W-:Y:S06]  /*0d30*/  @!P0 BRA `(.L_x_9) ;  /* 0x0000000000348947 */ /* 0x000fec0003800000 */
[----:B------:R-:W-:-:S13]  /*0d40*/  FSETP.GTU.FTZ.AND P0, PT, |R0|, +INF , PT ;  /* 0x7f8000000000780b */ /* 0x000fda0003f1c200 */
[----:B------:R-:W-:Y:S01]  /*0d50*/  @P0 FADD.FTZ R2, R0, 1 ;  /* 0x3f80000000020421 */ /* 0x000fe20000010000 */
[----:B------:R-:W-:Y:S06]  /*0d60*/  @P0 BRA `(.L_x_9) ;  /* 0x0000000000280947 */ /* 0x000fec0003800000 */
[----:B------:R-:W-:-:S13]  /*0d70*/  FSETP.NEU.FTZ.AND P0, PT, |R0|, +INF , PT ;  /* 0x7f8000000000780b */ /* 0x000fda0003f1d200 */
[----:B------:R-:W-:-:S04]  /*0d80*/  @P0 FFMA R3, R0, 1.84467440737095516160e+19, RZ ;  /* 0x5f80000000030823 */ /* 0x000fc800000000ff */
[----:B------:R-:W0:Y:S02]  /*0d90*/  @P0 MUFU.RSQ R2, R3 ;  /* 0x0000000300020308 */ /* 0x000e240000001400 */
[----:B0-----:R-:W-:Y:S01]  /*0da0*/  @P0 FMUL.FTZ R4, R3, R2 ;  /* 0x0000000203040220 */ /* 0x001fe20000410000 */
[----:B------:R-:W-:Y:S01]  /*0db0*/  @P0 FMUL.FTZ R7, R2, 0.5 ;  /* 0x3f00000002070820 */ /* 0x000fe20000410000 */
[----:B------:R-:W-:Y:S02]  /*0dc0*/  @!P0 MOV R2, R0 ;  /* 0x0000000000028202 */ /* 0x000fe40000000f00 */
[----:B------:R-:W-:-:S04]  /*0dd0*/  @P0 FADD.FTZ R5, -R4, -RZ ;  /* 0x800000ff04050221 */ /* 0x000fc80000010100 */
[----:B------:R-:W-:-:S04]  /*0de0*/  @P0 FFMA R5, R4, R5, R3 ;  /* 0x0000000504050223 */ /* 0x000fc80000000003 */
[----:B------:R-:W-:-:S04]  /*0df0*/  @P0 FFMA R5, R5, R7, R4 ;  /* 0x0000000705050223 */ /* 0x000fc80000000004 */
[----:B------:R-:W-:-:S07]  /*0e00*/  @P0 FMUL.FTZ R2, R5, 2.3283064365386962891e-10 ;  /* 0x2f80000005020820 */ /* 0x000fce0000410000 */
.L_x_9:
[----:B------:R-:W-:Y:S01]  /*0e10*/  HFMA2 R3, -RZ, RZ, 0, 0 ;  /* 0x00000000ff037431 */ /* 0x000fe200000001ff */
[----:B------:R-:W-:Y:S02]  /*0e20*/  MOV R5, R2 ;  /* 0x0000000200057202 */ /* 0x000fe40000000f00 */
[----:B------:R-:W-:-:S04]  /*0e30*/  MOV R2, R8 ;  /* 0x0000000800027202 */ /* 0x000fc80000000f00 */
[----:B------:R-:W-:Y:S05]  /*0e40*/  RET.REL.NODEC R2 `(_Z20euclideanDist_kernelPfS_S_ii) ;  /* 0xfffffff0026c7950 */ /* 0x000fea0003c3ffff */
.L_x_10:
[----:B------:R-:W-:-:S00]  /*0e50*/  BRA `(.L_x_10) ;  /* 0xfffffffc00fc7947 */ /* 0x000fc0000383ffff */
[----:B------:R-:W-:-:S00]  /*0e60*/  NOP ;  /* 0x0000000000007918 */ /* 0x000fc00000000000 */
        /* <DEDUP_REMOVED lines=9> */
.L_x_11:


//--------------------- .nv.shared.reserved.0     --------------------------
	.section	.nv.shared.reserved.0,"aw",@nobits
	.weak		__nv_reservedSMEM_offset_0_alias
	.size		__nv_reservedSMEM_offset_0_alias, 0, 64
	.other		__nv_reservedSMEM_offset_0_alias,@"STO_CUDA_RESERVED_SHARED STV_DEFAULT"
__nv_reservedSMEM_offset_0_alias:
	.zero		0
	.zero		64


//--------------------- .nv.constant0._Z20euclideanDist_kernelPfS_S_ii --------------------------
	.section	.nv.constant0._Z20euclideanDist_kernelPfS_S_ii,"a",@progbits
	.sectionflags	@""
	.align	4
.nv.constant0._Z20euclideanDist_kernelPfS_S_ii:
	.zero		928


//--------------------- SYMBOLS --------------------------

	.type		.nv.reservedSmem.offset0,@object
	.size		.nv.reservedSmem.offset0,0x4
